//
// Generated by NVIDIA NVVM Compiler
//
// Compiler Build ID: CL-36424714
// Cuda compilation tools, release 13.0, V13.0.88
// Based on NVVM 20.0.0
//

.version 9.0
.target sm_100
.address_size 64

	// .globl	_Z12vecAddKernelPKfS0_Pfj

.visible .entry _Z12vecAddKernelPKfS0_Pfj(
	.param .u64 .ptr .align 1 _Z12vecAddKernelPKfS0_Pfj_param_0,
	.param .u64 .ptr .align 1 _Z12vecAddKernelPKfS0_Pfj_param_1,
	.param .u64 .ptr .align 1 _Z12vecAddKernelPKfS0_Pfj_param_2,
	.param .u32 _Z12vecAddKernelPKfS0_Pfj_param_3
)
{
	.reg .pred 	%p<2>;
	.reg .b32 	%r<6>;
	.reg .b32 	%f<4>;
	.reg .b64 	%rd<11>;

	ld.param.u64 	%rd1, [_Z12vecAddKernelPKfS0_Pfj_param_0];
	ld.param.u64 	%rd2, [_Z12vecAddKernelPKfS0_Pfj_param_1];
	ld.param.u64 	%rd3, [_Z12vecAddKernelPKfS0_Pfj_param_2];
	ld.param.u32 	%r2, [_Z12vecAddKernelPKfS0_Pfj_param_3];
	mov.u32 	%r3, %ntid.x;
	mov.u32 	%r4, %ctaid.x;
	mov.u32 	%r5, %tid.x;
	mad.lo.s32 	%r1, %r3, %r4, %r5;
	setp.ge.u32 	%p1, %r1, %r2;
	@%p1 bra 	$L__BB0_2;
	cvta.to.global.u64 	%rd4, %rd1;
	cvta.to.global.u64 	%rd5, %rd2;
	cvta.to.global.u64 	%rd6, %rd3;
	mul.wide.u32 	%rd7, %r1, 4;
	add.s64 	%rd8, %rd4, %rd7;
	ld.global.f32 	%f1, [%rd8];
	add.s64 	%rd9, %rd5, %rd7;
	ld.global.f32 	%f2, [%rd9];
	add.f32 	%f3, %f1, %f2;
	add.s64 	%rd10, %rd6, %rd7;
	st.global.f32 	[%rd10], %f3;
$L__BB0_2:
	ret;

}
	// .globl	_Z15vecAddAdjKernelPKfS0_Pfj
.visible .entry _Z15vecAddAdjKernelPKfS0_Pfj(
	.param .u64 .ptr .align 1 _Z15vecAddAdjKernelPKfS0_Pfj_param_0,
	.param .u64 .ptr .align 1 _Z15vecAddAdjKernelPKfS0_Pfj_param_1,
	.param .u64 .ptr .align 1 _Z15vecAddAdjKernelPKfS0_Pfj_param_2,
	.param .u32 _Z15vecAddAdjKernelPKfS0_Pfj_param_3
)
{
	.reg .pred 	%p<3>;
	.reg .b32 	%r<8>;
	.reg .b32 	%f<7>;
	.reg .b64 	%rd<15>;

	ld.param.u64 	%rd4, [_Z15vecAddAdjKernelPKfS0_Pfj_param_0];
	ld.param.u64 	%rd5, [_Z15vecAddAdjKernelPKfS0_Pfj_param_1];
	ld.param.u64 	%rd6, [_Z15vecAddAdjKernelPKfS0_Pfj_param_2];
	ld.param.u32 	%r2, [_Z15vecAddAdjKernelPKfS0_Pfj_param_3];
	cvta.to.global.u64 	%rd1, %rd6;
	cvta.to.global.u64 	%rd2, %rd5;
	cvta.to.global.u64 	%rd3, %rd4;
	mov.u32 	%r3, %ntid.x;
	mov.u32 	%r4, %ctaid.x;
	mov.u32 	%r5, %tid.x;
	mad.lo.s32 	%r6, %r3, %r4, %r5;
	shl.b32 	%r1, %r6, 1;
	setp.ge.u32 	%p1, %r1, %r2;
	@%p1 bra 	$L__BB1_2;
	mul.wide.u32 	%rd7, %r1, 4;
	add.s64 	%rd8, %rd3, %rd7;
	ld.global.f32 	%f1, [%rd8];
	add.s64 	%rd9, %rd2, %rd7;
	ld.global.f32 	%f2, [%rd9];
	add.f32 	%f3, %f1, %f2;
	add.s64 	%rd10, %rd1, %rd7;
	st.global.f32 	[%rd10], %f3;
$L__BB1_2:
	add.s32 	%r7, %r1, 1;
	setp.ge.u32 	%p2, %r7, %r2;
	@%p2 bra 	$L__BB1_4;
	mul.wide.u32 	%rd11, %r1, 4;
	add.s64 	%rd12, %rd3, %rd11;
	ld.global.f32 	%f4, [%rd12+4];
	add.s64 	%rd13, %rd2, %rd11;
	ld.global.f32 	%f5, [%rd13+4];
	add.f32 	%f6, %f4, %f5;
	add.s64 	%rd14, %rd1, %rd11;
	st.global.f32 	[%rd14+4], %f6;
$L__BB1_4:
	ret;

}
	// .globl	_Z15vecAddSecKernelPKfS0_Pfj
.visible .entry _Z15vecAddSecKernelPKfS0_Pfj(
	.param .u64 .ptr .align 1 _Z15vecAddSecKernelPKfS0_Pfj_param_0,
	.param .u64 .ptr .align 1 _Z15vecAddSecKernelPKfS0_Pfj_param_1,
	.param .u64 .ptr .align 1 _Z15vecAddSecKernelPKfS0_Pfj_param_2,
	.param .u32 _Z15vecAddSecKernelPKfS0_Pfj_param_3
)
{
	.reg .pred 	%p<3>;
	.reg .b32 	%r<9>;
	.reg .b32 	%f<7>;
	.reg .b64 	%rd<15>;

	ld.param.u64 	%rd4, [_Z15vecAddSecKernelPKfS0_Pfj_param_0];
	ld.param.u64 	%rd5, [_Z15vecAddSecKernelPKfS0_Pfj_param_1];
	ld.param.u64 	%rd6, [_Z15vecAddSecKernelPKfS0_Pfj_param_2];
	ld.param.u32 	%r4, [_Z15vecAddSecKernelPKfS0_Pfj_param_3];
	cvta.to.global.u64 	%rd1, %rd6;
	cvta.to.global.u64 	%rd2, %rd5;
	cvta.to.global.u64 	%rd3, %rd4;
	mov.u32 	%r1, %ntid.x;
	mov.u32 	%r5, %ctaid.x;
	mul.lo.s32 	%r6, %r5, %r1;
	shl.b32 	%r7, %r6, 1;
	mov.u32 	%r8, %tid.x;
	add.s32 	%r2, %r7, %r8;
	setp.ge.u32 	%p1, %r2, %r4;
	@%p1 bra 	$L__BB2_2;
	mul.wide.u32 	%rd7, %r2, 4;
	add.s64 	%rd8, %rd3, %rd7;
	ld.global.f32 	%f1, [%rd8];
	add.s64 	%rd9, %rd2, %rd7;
	ld.global.f32 	%f2, [%rd9];
	add.f32 	%f3, %f1, %f2;
	add.s64 	%rd10, %rd1, %rd7;
	st.global.f32 	[%rd10], %f3;
$L__BB2_2:
	add.s32 	%r3, %r2, %r1;
	setp.ge.u32 	%p2, %r3, %r4;
	@%p2 bra 	$L__BB2_4;
	mul.wide.u32 	%rd11, %r3, 4;
	add.s64 	%rd12, %rd3, %rd11;
	ld.global.f32 	%f4, [%rd12];
	add.s64 	%rd13, %rd2, %rd11;
	ld.global.f32 	%f5, [%rd13];
	add.f32 	%f6, %f4, %f5;
	add.s64 	%rd14, %rd1, %rd11;
	st.global.f32 	[%rd14], %f6;
$L__BB2_4:
	ret;

}


// ===== COMPILED SASS (sm_100) =====

	.target	sm_100

	.elftype	@"ET_EXEC"


//--------------------- .note.nv.tkinfo           --------------------------
	.section	.note.nv.tkinfo,"",@"SHT_NOTE"
	.sectionflags	@"SHF_NOTE_NV_TKINFO"
	.tkinfo
        /*0018*/ 	.word	0x00000002
        /*0030*/ 	.string	""
        /*0030*/ 	.string	"ptxas"
        /*0030*/ 	.string	"Cuda compilation tools, release 13.0, V13.0.88"
        /*0030*/ 	.string	"Build cuda_13.0.r13.0/compiler.36424714_0"
        /*0030*/ 	.string	"-arch sm_100 -m 64 "



//--------------------- .note.nv.cuinfo           --------------------------
	.section	.note.nv.cuinfo,"",@"SHT_NOTE"
	.sectionflags	@"SHF_NOTE_NV_CUINFO"
        /*0018*/ 	.short	0x0002
        /*001a*/ 	.short	0x0064
        /*001c*/ 	.short	0x0082
	.zero		2


//--------------------- .nv.info                  --------------------------
	.section	.nv.info,"",@"SHT_CUDA_INFO"
	.align	4


	//----- nvinfo : EIATTR_REGCOUNT
	.align		4
        /*0000*/ 	.byte	0x04, 0x2f
        /*0002*/ 	.short	(.L_1 - .L_0)
	.align		4
.L_0:
        /*0004*/ 	.word	index@(_Z12vecAddKernelPKfS0_Pfj)
        /*0008*/ 	.word	0x0000000c


	//----- nvinfo : EIATTR_FRAME_SIZE
	.align		4
.L_1:
        /*000c*/ 	.byte	0x04, 0x11
        /*000e*/ 	.short	(.L_3 - .L_2)
	.align		4
.L_2:
        /*0010*/ 	.word	index@(_Z12vecAddKernelPKfS0_Pfj)
        /*0014*/ 	.word	0x00000000


	//----- nvinfo : EIATTR_REGCOUNT
	.align		4
.L_3:
        /*0018*/ 	.byte	0x04, 0x2f
        /*001a*/ 	.short	(.L_5 - .L_4)
	.align		4
.L_4:
        /*001c*/ 	.word	index@(_Z15vecAddAdjKernelPKfS0_Pfj)
        /*0020*/ 	.word	0x0000000e


	//----- nvinfo : EIATTR_FRAME_SIZE
	.align		4
.L_5:
        /*0024*/ 	.byte	0x04, 0x11
        /*0026*/ 	.short	(.L_7 - .L_6)
	.align		4
.L_6:
        /*0028*/ 	.word	index@(_Z15vecAddAdjKernelPKfS0_Pfj)
        /*002c*/ 	.word	0x00000000


	//----- nvinfo : EIATTR_REGCOUNT
	.align		4
.L_7:
        /*0030*/ 	.byte	0x04, 0x2f
        /*0032*/ 	.short	(.L_9 - .L_8)
	.align		4
.L_8:
        /*0034*/ 	.word	index@(_Z15vecAddSecKernelPKfS0_Pfj)
        /*0038*/ 	.word	0x0000000e


	//----- nvinfo : EIATTR_FRAME_SIZE
	.align		4
.L_9:
        /*003c*/ 	.byte	0x04, 0x11
        /*003e*/ 	.short	(.L_11 - .L_10)
	.align		4
.L_10:
        /*0040*/ 	.word	index@(_Z15vecAddSecKernelPKfS0_Pfj)
        /*0044*/ 	.word	0x00000000


	//----- nvinfo : EIATTR_MIN_STACK_SIZE
	.align		4
.L_11:
        /*0048*/ 	.byte	0x04, 0x12
        /*004a*/ 	.short	(.L_13 - .L_12)
	.align		4
.L_12:
        /*004c*/ 	.word	index@(_Z15vecAddSecKernelPKfS0_Pfj)
        /*0050*/ 	.word	0x00000000


	//----- nvinfo : EIATTR_MIN_STACK_SIZE
	.align		4
.L_13:
        /*0054*/ 	.byte	0x04, 0x12
        /*0056*/ 	.short	(.L_15 - .L_14)
	.align		4
.L_14:
        /*0058*/ 	.word	index@(_Z15vecAddAdjKernelPKfS0_Pfj)
        /*005c*/ 	.word	0x00000000


	//----- nvinfo : EIATTR_MIN_STACK_SIZE
	.align		4
.L_15:
        /*0060*/ 	.byte	0x04, 0x12
        /*0062*/ 	.short	(.L_17 - .L_16)
	.align		4
.L_16:
        /*0064*/ 	.word	index@(_Z12vecAddKernelPKfS0_Pfj)
        /*0068*/ 	.word	0x00000000
.L_17:


//--------------------- .nv.compat                --------------------------
	.section	.nv.compat,"",@"SHT_CUDA_COMPAT_INFO"
	.align	4
        /*0000*/ 	.byte	0x02, 0x09, 0x00, 0x00, 0x02, 0x02, 0x01, 0x00, 0x02, 0x05, 0x05, 0x00, 0x03, 0x07, 0x01, 0x01
        /*0010*/ 	.byte	0x02, 0x03, 0x00, 0x00, 0x02, 0x06, 0x01, 0x00, 0x04, 0x0b, 0x08, 0x00, 0x09, 0x00, 0x00, 0x00
        /*0020*/ 	.byte	0x00, 0x00, 0x00, 0x00


//--------------------- .nv.info._Z15vecAddSecKernelPKfS0_Pfj --------------------------
	.section	.nv.info._Z15vecAddSecKernelPKfS0_Pfj,"",@"SHT_CUDA_INFO"
	.sectionflags	@""
	.align	4


	//----- nvinfo : EIATTR_CUDA_API_VERSION
	.align		4
        /*0000*/ 	.byte	0x04, 0x37
        /*0002*/ 	.short	(.L_19 - .L_18)
.L_18:
        /*0004*/ 	.word	0x00000082


	//----- nvinfo : EIATTR_KPARAM_INFO
	.align		4
.L_19:
        /*0008*/ 	.byte	0x04, 0x17
        /*000a*/ 	.short	(.L_21 - .L_20)
.L_20:
        /*000c*/ 	.word	0x00000000
        /*0010*/ 	.short	0x0003
        /*0012*/ 	.short	0x0018
        /*0014*/ 	.byte	0x00, 0xf0, 0x11, 0x00


	//----- nvinfo : EIATTR_KPARAM_INFO
	.align		4
.L_21:
        /*0018*/ 	.byte	0x04, 0x17
        /*001a*/ 	.short	(.L_23 - .L_22)
.L_22:
        /*001c*/ 	.word	0x00000000
        /*0020*/ 	.short	0x0002
        /*0022*/ 	.short	0x0010
        /*0024*/ 	.byte	0x00, 0xf5, 0x21, 0x00


	//----- nvinfo : EIATTR_KPARAM_INFO
	.align		4
.L_23:
        /*0028*/ 	.byte	0x04, 0x17
        /*002a*/ 	.short	(.L_25 - .L_24)
.L_24:
        /*002c*/ 	.word	0x00000000
        /*0030*/ 	.short	0x0001
        /*0032*/ 	.short	0x0008
        /*0034*/ 	.byte	0x00, 0xf5, 0x21, 0x00


	//----- nvinfo : EIATTR_KPARAM_INFO
	.align		4
.L_25:
        /*0038*/ 	.byte	0x04, 0x17
        /*003a*/ 	.short	(.L_27 - .L_26)
.L_26:
        /*003c*/ 	.word	0x00000000
        /*0040*/ 	.short	0x0000
        /*0042*/ 	.short	0x0000
        /*0044*/ 	.byte	0x00, 0xf5, 0x21, 0x00


	//----- nvinfo : EIATTR_SPARSE_MMA_MASK
	.align		4
.L_27:
        /*0048*/ 	.byte	0x03, 0x50
        /*004a*/ 	.short	0x0000


	//----- nvinfo : EIATTR_MAXREG_COUNT
	.align		4
        /*004c*/ 	.byte	0x03, 0x1b
        /*004e*/ 	.short	0x00ff


	//----- nvinfo : EIATTR_MERCURY_ISA_VERSION
	.align		4
        /*0050*/ 	.byte	0x03, 0x5f
        /*0052*/ 	.short	0x0101


	//----- nvinfo : EIATTR_VRC_CTA_INIT_COUNT
	.align		4
        /*0054*/ 	.byte	0x02, 0x4a
	.zero		1
	.zero		1


	//----- nvinfo : EIATTR_EXIT_INSTR_OFFSETS
	.align		4
        /*0058*/ 	.byte	0x04, 0x1c
        /*005a*/ 	.short	(.L_29 - .L_28)


	//   ....[0]....
.L_28:
        /*005c*/ 	.word	0x00000180


	//   ....[1]....
        /*0060*/ 	.word	0x00000230


	//----- nvinfo : EIATTR_CRS_STACK_SIZE
	.align		4
.L_29:
        /*0064*/ 	.byte	0x04, 0x1e
        /*0066*/ 	.short	(.L_31 - .L_30)
.L_30:
        /*0068*/ 	.word	0x00000000


	//----- nvinfo : EIATTR_CBANK_PARAM_SIZE
	.align		4
.L_31:
        /*006c*/ 	.byte	0x03, 0x19
        /*006e*/ 	.short	0x001c


	//----- nvinfo : EIATTR_PARAM_CBANK
	.align		4
        /*0070*/ 	.byte	0x04, 0x0a
        /*0072*/ 	.short	(.L_33 - .L_32)
	.align		4
.L_32:
        /*0074*/ 	.word	index@(.nv.constant0._Z15vecAddSecKernelPKfS0_Pfj)
        /*0078*/ 	.short	0x0380
        /*007a*/ 	.short	0x001c


	//----- nvinfo : EIATTR_SW_WAR
	.align		4
.L_33:
        /*007c*/ 	.byte	0x04, 0x36
        /*007e*/ 	.short	(.L_35 - .L_34)
.L_34:
        /*0080*/ 	.word	0x00000008
.L_35:


//--------------------- .nv.info._Z15vecAddAdjKernelPKfS0_Pfj --------------------------
	.section	.nv.info._Z15vecAddAdjKernelPKfS0_Pfj,"",@"SHT_CUDA_INFO"
	.sectionflags	@""
	.align	4


	//----- nvinfo : EIATTR_CUDA_API_VERSION
	.align		4
        /*0000*/ 	.byte	0x04, 0x37
        /*0002*/ 	.short	(.L_37 - .L_36)
.L_36:
        /*0004*/ 	.word	0x00000082


	//----- nvinfo : EIATTR_KPARAM_INFO
	.align		4
.L_37:
        /*0008*/ 	.byte	0x04, 0x17
        /*000a*/ 	.short	(.L_39 - .L_38)
.L_38:
        /*000c*/ 	.word	0x00000000
        /*0010*/ 	.short	0x0003
        /*0012*/ 	.short	0x0018
        /*0014*/ 	.byte	0x00, 0xf0, 0x11, 0x00


	//----- nvinfo : EIATTR_KPARAM_INFO
	.align		4
.L_39:
        /*0018*/ 	.byte	0x04, 0x17
        /*001a*/ 	.short	(.L_41 - .L_40)
.L_40:
        /*001c*/ 	.word	0x00000000
        /*0020*/ 	.short	0x0002
        /*0022*/ 	.short	0x0010
        /*0024*/ 	.byte	0x00, 0xf5, 0x21, 0x00


	//----- nvinfo : EIATTR_KPARAM_INFO
	.align		4
.L_41:
        /*0028*/ 	.byte	0x04, 0x17
        /*002a*/ 	.short	(.L_43 - .L_42)
.L_42:
        /*002c*/ 	.word	0x00000000
        /*0030*/ 	.short	0x0001
        /*0032*/ 	.short	0x0008
        /*0034*/ 	.byte	0x00, 0xf5, 0x21, 0x00


	//----- nvinfo : EIATTR_KPARAM_INFO
	.align		4
.L_43:
        /*0038*/ 	.byte	0x04, 0x17
        /*003a*/ 	.short	(.L_45 - .L_44)
.L_44:
        /*003c*/ 	.word	0x00000000
        /*0040*/ 	.short	0x0000
        /*0042*/ 	.short	0x0000
        /*0044*/ 	.byte	0x00, 0xf5, 0x21, 0x00


	//----- nvinfo : EIATTR_SPARSE_MMA_MASK
	.align		4
.L_45:
        /*0048*/ 	.byte	0x03, 0x50
        /*004a*/ 	.short	0x0000


	//----- nvinfo : EIATTR_MAXREG_COUNT
	.align		4
        /*004c*/ 	.byte	0x03, 0x1b
        /*004e*/ 	.short	0x00ff


	//----- nvinfo : EIATTR_MERCURY_ISA_VERSION
	.align		4
        /*0050*/ 	.byte	0x03, 0x5f
        /*0052*/ 	.short	0x0101


	//----- nvinfo : EIATTR_VRC_CTA_INIT_COUNT
	.align		4
        /*0054*/ 	.byte	0x02, 0x4a
	.zero		1
	.zero		1


	//----- nvinfo : EIATTR_EXIT_INSTR_OFFSETS
	.align		4
        /*0058*/ 	.byte	0x04, 0x1c
        /*005a*/ 	.short	(.L_47 - .L_46)


	//   ....[0]....
.L_46:
        /*005c*/ 	.word	0x00000180


	//   ....[1]....
        /*0060*/ 	.word	0x00000230


	//----- nvinfo : EIATTR_CRS_STACK_SIZE
	.align		4
.L_47:
        /*0064*/ 	.byte	0x04, 0x1e
        /*0066*/ 	.short	(.L_49 - .L_48)
.L_48:
        /*0068*/ 	.word	0x00000000


	//----- nvinfo : EIATTR_CBANK_PARAM_SIZE
	.align		4
.L_49:
        /*006c*/ 	.byte	0x03, 0x19
        /*006e*/ 	.short	0x001c


	//----- nvinfo : EIATTR_PARAM_CBANK
	.align		4
        /*0070*/ 	.byte	0x04, 0x0a
        /*0072*/ 	.short	(.L_51 - .L_50)
	.align		4
.L_50:
        /*0074*/ 	.word	index@(.nv.constant0._Z15vecAddAdjKernelPKfS0_Pfj)
        /*0078*/ 	.short	0x0380
        /*007a*/ 	.short	0x001c


	//----- nvinfo : EIATTR_SW_WAR
	.align		4
.L_51:
        /*007c*/ 	.byte	0x04, 0x36
        /*007e*/ 	.short	(.L_53 - .L_52)
.L_52:
        /*0080*/ 	.word	0x00000008
.L_53:


//--------------------- .nv.info._Z12vecAddKernelPKfS0_Pfj --------------------------
	.section	.nv.info._Z12vecAddKernelPKfS0_Pfj,"",@"SHT_CUDA_INFO"
	.sectionflags	@""
	.align	4


	//----- nvinfo : EIATTR_CUDA_API_VERSION
	.align		4
        /*0000*/ 	.byte	0x04, 0x37
        /*0002*/ 	.short	(.L_55 - .L_54)
.L_54:
        /*0004*/ 	.word	0x00000082


	//----- nvinfo : EIATTR_KPARAM_INFO
	.align		4
.L_55:
        /*0008*/ 	.byte	0x04, 0x17
        /*000a*/ 	.short	(.L_57 - .L_56)
.L_56:
        /*000c*/ 	.word	0x00000000
        /*0010*/ 	.short	0x0003
        /*0012*/ 	.short	0x0018
        /*0014*/ 	.byte	0x00, 0xf0, 0x11, 0x00


	//----- nvinfo : EIATTR_KPARAM_INFO
	.align		4
.L_57:
        /*0018*/ 	.byte	0x04, 0x17
        /*001a*/ 	.short	(.L_59 - .L_58)
.L_58:
        /*001c*/ 	.word	0x00000000
        /*0020*/ 	.short	0x0002
        /*0022*/ 	.short	0x0010
        /*0024*/ 	.byte	0x00, 0xf5, 0x21, 0x00


	//----- nvinfo : EIATTR_KPARAM_INFO
	.align		4
.L_59:
        /*0028*/ 	.byte	0x04, 0x17
        /*002a*/ 	.short	(.L_61 - .L_60)
.L_60:
        /*002c*/ 	.word	0x00000000
        /*0030*/ 	.short	0x0001
        /*0032*/ 	.short	0x0008
        /*0034*/ 	.byte	0x00, 0xf5, 0x21, 0x00


	//----- nvinfo : EIATTR_KPARAM_INFO
	.align		4
.L_61:
        /*0038*/ 	.byte	0x04, 0x17
        /*003a*/ 	.short	(.L_63 - .L_62)
.L_62:
        /*003c*/ 	.word	0x00000000
        /*0040*/ 	.short	0x0000
        /*0042*/ 	.short	0x0000
        /*0044*/ 	.byte	0x00, 0xf5, 0x21, 0x00


	//----- nvinfo : EIATTR_SPARSE_MMA_MASK
	.align		4
.L_63:
        /*0048*/ 	.byte	0x03, 0x50
        /*004a*/ 	.short	0x0000


	//----- nvinfo : EIATTR_MAXREG_COUNT
	.align		4
        /*004c*/ 	.byte	0x03, 0x1b
        /*004e*/ 	.short	0x00ff


	//----- nvinfo : EIATTR_MERCURY_ISA_VERSION
	.align		4
        /*0050*/ 	.byte	0x03, 0x5f
        /*0052*/ 	.short	0x0101


	//----- nvinfo : EIATTR_VRC_CTA_INIT_COUNT
	.align		4
        /*0054*/ 	.byte	0x02, 0x4a
	.zero		1
	.zero		1


	//----- nvinfo : EIATTR_EXIT_INSTR_OFFSETS
	.align		4
        /*0058*/ 	.byte	0x04, 0x1c
        /*005a*/ 	.short	(.L_65 - .L_64)


	//   ....[0]....
.L_64:
        /*005c*/ 	.word	0x00000070


	//   ....[1]....
        /*0060*/ 	.word	0x00000130


	//----- nvinfo : EIATTR_CBANK_PARAM_SIZE
	.align		4
.L_65:
        /*0064*/ 	.byte	0x03, 0x19
        /*0066*/ 	.short	0x001c


	//----- nvinfo : EIATTR_PARAM_CBANK
	.align		4
        /*0068*/ 	.byte	0x04, 0x0a
        /*006a*/ 	.short	(.L_67 - .L_66)
	.align		4
.L_66:
        /*006c*/ 	.word	index@(.nv.constant0._Z12vecAddKernelPKfS0_Pfj)
        /*0070*/ 	.short	0x0380
        /*0072*/ 	.short	0x001c


	//----- nvinfo : EIATTR_SW_WAR
	.align		4
.L_67:
        /*0074*/ 	.byte	0x04, 0x36
        /*0076*/ 	.short	(.L_69 - .L_68)
.L_68:
        /*0078*/ 	.word	0x00000008
.L_69:


//--------------------- .nv.callgraph             --------------------------
	.section	.nv.callgraph,"",@"SHT_CUDA_CALLGRAPH"
	.align	4
	.sectionentsize	8
	.align		4
        /*0000*/ 	.word	0x00000000
	.align		4
        /*0004*/ 	.word	0xffffffff
	.align		4
        /*0008*/ 	.word	0x00000000
	.align		4
        /*000c*/ 	.word	0xfffffffe
	.align		4
        /*0010*/ 	.word	0x00000000
	.align		4
        /*0014*/ 	.word	0xfffffffd
	.align		4
        /*0018*/ 	.word	0x00000000
	.align		4
        /*001c*/ 	.word	0xfffffffc


//--------------------- .text._Z15vecAddSecKernelPKfS0_Pfj --------------------------
	.section	.text._Z15vecAddSecKernelPKfS0_Pfj,"ax",@progbits
	.align	128
        .global         _Z15vecAddSecKernelPKfS0_Pfj
        .type           _Z15vecAddSecKernelPKfS0_Pfj,@function
        .size           _Z15vecAddSecKernelPKfS0_Pfj,(.L_x_7 - _Z15vecAddSecKernelPKfS0_Pfj)
        .other          _Z15vecAddSecKernelPKfS0_Pfj,@"STO_CUDA_ENTRY STV_DEFAULT"
_Z15vecAddSecKernelPKfS0_Pfj:
.text._Z15vecAddSecKernelPKfS0_Pfj:
[----:B------:R-:W-:Y:S01]  /*0000*/  LDC R1, c[0x0][0x37c] ;  /* 0x0000df00ff017b82 */ /* 0x000fe20000000800 */
[----:B------:R-:W0:Y:S01]  /*0010*/  S2R R0, SR_CTAID.X ;  /* 0x0000000000007919 */ /* 0x000e220000002500 */
[----:B------:R-:W0:Y:S01]  /*0020*/  LDCU UR6, c[0x0][0x360] ;  /* 0x00006c00ff0677ac */ /* 0x000e220008000800 */
[----:B------:R-:W-:Y:S01]  /*0030*/  BSSY.RECONVERGENT B0, `(.L_x_0) ;  /* 0x0000014000007945 */ /* 0x000fe20003800200 */
[----:B------:R-:W1:Y:S01]  /*0040*/  S2R R9, SR_TID.X ;  /* 0x0000000000097919 */ /* 0x000e620000002100 */
[----:B------:R-:W2:Y:S01]  /*0050*/  LDCU UR7, c[0x0][0x398] ;  /* 0x00007300ff0777ac */ /* 0x000ea20008000800 */
[----:B------:R-:W3:Y:S01]  /*0060*/  LDCU.64 UR4, c[0x0][0x358] ;  /* 0x00006b00ff0477ac */ /* 0x000ee20008000a00 */
[----:B0-----:R-:W-:-:S05]  /*0070*/  IMAD R0, R0, UR6, RZ ;  /* 0x0000000600007c24 */ /* 0x001fca000f8e02ff */
[----:B-1----:R-:W-:-:S04]  /*0080*/  LEA R9, R0, R9, 0x1 ;  /* 0x0000000900097211 */ /* 0x002fc800078e08ff */
[C---:B--2---:R-:W-:Y:S02]  /*0090*/  ISETP.GE.U32.AND P0, PT, R9.reuse, UR7, PT ;  /* 0x0000000709007c0c */ /* 0x044fe4000bf06070 */
[----:B------:R-:W-:-:S04]  /*00a0*/  IADD3 R11, PT, PT, R9, UR6, RZ ;  /* 0x00000006090b7c10 */ /* 0x000fc8000fffe0ff */
[----:B------:R-:W-:-:S07]  /*00b0*/  ISETP.GE.U32.AND P1, PT, R11, UR7, PT ;  /* 0x000000070b007c0c */ /* 0x000fce000bf26070 */
[----:B---3--:R-:W-:Y:S06]  /*00c0*/  @P0 BRA `(.L_x_1) ;  /* 0x0000000000280947 */ /* 0x008fec0003800000 */
[----:B------:R-:W0:Y:S08]  /*00d0*/  LDC.64 R2, c[0x0][0x380] ;  /* 0x0000e000ff027b82 */ /* 0x000e300000000a00 */
[----:B------:R-:W1:Y:S08]  /*00e0*/  LDC.64 R4, c[0x0][0x388] ;  /* 0x0000e200ff047b82 */ /* 0x000e700000000a00 */
[----:B------:R-:W2:Y:S01]  /*00f0*/  LDC.64 R6, c[0x0][0x390] ;  /* 0x0000e400ff067b82 */ /* 0x000ea20000000a00 */
[----:B0-----:R-:W-:-:S06]  /*0100*/  IMAD.WIDE.U32 R2, R9, 0x4, R2 ;  /* 0x0000000409027825 */ /* 0x001fcc00078e0002 */
[----:B------:R-:W3:Y:S01]  /*0110*/  LDG.E R2, desc[UR4][R2.64] ;  /* 0x0000000402027981 */ /* 0x000ee2000c1e1900 */
[----:B-1----:R-:W-:-:S06]  /*0120*/  IMAD.WIDE.U32 R4, R9, 0x4, R4 ;  /* 0x0000000409047825 */ /* 0x002fcc00078e0004 */
[----:B------:R-:W3:Y:S01]  /*0130*/  LDG.E R5, desc[UR4][R4.64] ;  /* 0x0000000404057981 */ /* 0x000ee2000c1e1900 */
[----:B--2---:R-:W-:-:S04]  /*0140*/  IMAD.WIDE.U32 R6, R9, 0x4, R6 ;  /* 0x0000000409067825 */ /* 0x004fc800078e0006 */
[----:B---3--:R-:W-:-:S05]  /*0150*/  FADD R9, R2, R5 ;  /* 0x0000000502097221 */ /* 0x008fca0000000000 */
[----:B------:R0:W-:Y:S02]  /*0160*/  STG.E desc[UR4][R6.64], R9 ;  /* 0x0000000906007986 */ /* 0x0001e4000c101904 */
.L_x_1:
[----:B------:R-:W-:Y:S05]  /*0170*/  BSYNC.RECONVERGENT B0 ;  /* 0x0000000000007941 */ /* 0x000fea0003800200 */
.L_x_0:
[----:B------:R-:W-:Y:S05]  /*0180*/  @P1 EXIT ;  /* 0x000000000000194d */ /* 0x000fea0003800000 */
[----:B------:R-:W1:Y:S08]  /*0190*/  LDC.64 R2, c[0x0][0x380] ;  /* 0x0000e000ff027b82 */ /* 0x000e700000000a00 */
[----:B------:R-:W2:Y:S08]  /*01a0*/  LDC.64 R4, c[0x0][0x388] ;  /* 0x0000e200ff047b82 */ /* 0x000eb00000000a00 */
[----:B0-----:R-:W0:Y:S01]  /*01b0*/  LDC.64 R6, c[0x0][0x390] ;  /* 0x0000e400ff067b82 */ /* 0x001e220000000a00 */
[----:B-1----:R-:W-:-:S06]  /*01c0*/  IMAD.WIDE.U32 R2, R11, 0x4, R2 ;  /* 0x000000040b027825 */ /* 0x002fcc00078e0002 */
[----:B------:R-:W3:Y:S01]  /*01d0*/  LDG.E R2, desc[UR4][R2.64] ;  /* 0x0000000402027981 */ /* 0x000ee2000c1e1900 */
[----:B--2---:R-:W-:-:S06]  /*01e0*/  IMAD.WIDE.U32 R4, R11, 0x4, R4 ;  /* 0x000000040b047825 */ /* 0x004fcc00078e0004 */
[----:B------:R-:W3:Y:S01]  /*01f0*/  LDG.E R5, desc[UR4][R4.64] ;  /* 0x0000000404057981 */ /* 0x000ee2000c1e1900 */
[----:B0-----:R-:W-:-:S04]  /*0200*/  IMAD.WIDE.U32 R6, R11, 0x4, R6 ;  /* 0x000000040b067825 */ /* 0x001fc800078e0006 */
[----:B---3--:R-:W-:-:S05]  /*0210*/  FADD R9, R2, R5 ;  /* 0x0000000502097221 */ /* 0x008fca0000000000 */
[----:B------:R-:W-:Y:S01]  /*0220*/  STG.E desc[UR4][R6.64], R9 ;  /* 0x0000000906007986 */ /* 0x000fe2000c101904 */
[----:B------:R-:W-:Y:S05]  /*0230*/  EXIT ;  /* 0x000000000000794d */ /* 0x000fea0003800000 */
.L_x_2:
[----:B------:R-:W-:-:S00]  /*0240*/  BRA `(.L_x_2) ;  /* 0xfffffffc00fc7947 */ /* 0x000fc0000383ffff */
[----:B------:R-:W-:-:S00]  /*0250*/  NOP ;  /* 0x0000000000007918 */ /* 0x000fc00000000000 */
        /* <DEDUP_REMOVED lines=10> */
.L_x_7:


//--------------------- .text._Z15vecAddAdjKernelPKfS0_Pfj --------------------------
	.section	.text._Z15vecAddAdjKernelPKfS0_Pfj,"ax",@progbits
	.align	128
        .global         _Z15vecAddAdjKernelPKfS0_Pfj
        .type           _Z15vecAddAdjKernelPKfS0_Pfj,@function
        .size           _Z15vecAddAdjKernelPKfS0_Pfj,(.L_x_8 - _Z15vecAddAdjKernelPKfS0_Pfj)
        .other          _Z15vecAddAdjKernelPKfS0_Pfj,@"STO_CUDA_ENTRY STV_DEFAULT"
_Z15vecAddAdjKernelPKfS0_Pfj:
.text._Z15vecAddAdjKernelPKfS0_Pfj:
[----:B------:R-:W-:Y:S01]  /*0000*/  LDC R1, c[0x0][0x37c] ;  /* 0x0000df00ff017b82 */ /* 0x000fe20000000800 */
[----:B------:R-:W0:Y:S01]  /*0010*/  S2R R0, SR_CTAID.X ;  /* 0x0000000000007919 */ /* 0x000e220000002500 */
[----:B------:R-:W0:Y:S01]  /*0020*/  LDCU UR4, c[0x0][0x360] ;  /* 0x00006c00ff0477ac */ /* 0x000e220008000800 */
[----:B------:R-:W-:Y:S01]  /*0030*/  BSSY.RECONVERGENT B0, `(.L_x_3) ;  /* 0x0000014000007945 */ /* 0x000fe20003800200 */
[----:B------:R-:W0:Y:S01]  /*0040*/  S2R R3, SR_TID.X ;  /* 0x0000000000037919 */ /* 0x000e220000002100 */
[----:B------:R-:W1:Y:S01]  /*0050*/  LDCU UR6, c[0x0][0x398] ;  /* 0x00007300ff0677ac */ /* 0x000e620008000800 */
[----:B0-----:R-:W-:Y:S01]  /*0060*/  IMAD R0, R0, UR4, R3 ;  /* 0x0000000400007c24 */ /* 0x001fe2000f8e0203 */
[----:B------:R-:W0:Y:S04]  /*0070*/  LDCU.64 UR4, c[0x0][0x358] ;  /* 0x00006b00ff0477ac */ /* 0x000e280008000a00 */
[----:B------:R-:W-:-:S04]  /*0080*/  SHF.L.U32 R9, R0, 0x1, RZ ;  /* 0x0000000100097819 */ /* 0x000fc800000006ff */
[C---:B-1----:R-:W-:Y:S02]  /*0090*/  ISETP.GE.U32.AND P0, PT, R9.reuse, UR6, PT ;  /* 0x0000000609007c0c */ /* 0x042fe4000bf06070 */
[----:B------:R-:W-:-:S04]  /*00a0*/  IADD3 R0, PT, PT, R9, 0x1, RZ ;  /* 0x0000000109007810 */ /* 0x000fc80007ffe0ff */
[----:B------:R-:W-:-:S07]  /*00b0*/  ISETP.GE.U32.AND P1, PT, R0, UR6, PT ;  /* 0x0000000600007c0c */ /* 0x000fce000bf26070 */
[----:B0-----:R-:W-:Y:S06]  /*00c0*/  @P0 BRA `(.L_x_4) ;  /* 0x0000000000280947 */ /* 0x001fec0003800000 */
        /* <DEDUP_REMOVED lines=10> */
.L_x_4:
[----:B------:R-:W-:Y:S05]  /*0170*/  BSYNC.RECONVERGENT B0 ;  /* 0x0000000000007941 */ /* 0x000fea0003800200 */
.L_x_3:
        /* <DEDUP_REMOVED lines=12> */
.L_x_5:
        /* <DEDUP_REMOVED lines=12> */
.L_x_8:


//--------------------- .text._Z12vecAddKernelPKfS0_Pfj --------------------------
	.section	.text._Z12vecAddKernelPKfS0_Pfj,"ax",@progbits
	.align	128
        .global         _Z12vecAddKernelPKfS0_Pfj
        .type           _Z12vecAddKernelPKfS0_Pfj,@function
        .size           _Z12vecAddKernelPKfS0_Pfj,(.L_x_9 - _Z12vecAddKernelPKfS0_Pfj)
        .other          _Z12vecAddKernelPKfS0_Pfj,@"STO_CUDA_ENTRY STV_DEFAULT"
_Z12vecAddKernelPKfS0_Pfj:
.text._Z12vecAddKernelPKfS0_Pfj:
[----:B------:R-:W-:Y:S01]  /*0000*/  LDC R1, c[0x0][0x37c] ;  /* 0x0000df00ff017b82 */ /* 0x000fe20000000800 */
[----:B------:R-:W0:Y:S01]  /*0010*/  S2R R9, SR_CTAID.X ;  /* 0x0000000000097919 */ /* 0x000e220000002500 */
[----:B------:R-:W0:Y:S01]  /*0020*/  LDCU UR4, c[0x0][0x360] ;  /* 0x00006c00ff0477ac */ /* 0x000e220008000800 */
[----:B------:R-:W0:Y:S01]  /*0030*/  S2R R0, SR_TID.X ;  /* 0x0000000000007919 */ /* 0x000e220000002100 */
[----:B------:R-:W1:Y:S01]  /*0040*/  LDCU UR5, c[0x0][0x398] ;  /* 0x00007300ff0577ac */ /* 0x000e620008000800 */
[----:B0-----:R-:W-:-:S05]  /*0050*/  IMAD R9, R9, UR4, R0 ;  /* 0x0000000409097c24 */ /* 0x001fca000f8e0200 */
[----:B-1----:R-:W-:-:S13]  /*0060*/  ISETP.GE.U32.AND P0, PT, R9, UR5, PT ;  /* 0x0000000509007c0c */ /* 0x002fda000bf06070 */
[----:B------:R-:W-:Y:S05]  /*0070*/  @P0 EXIT ;  /* 0x000000000000094d */ /* 0x000fea0003800000 */
[----:B------:R-:W0:Y:S01]  /*0080*/  LDC.64 R2, c[0x0][0x380] ;  /* 0x0000e000ff027b82 */ /* 0x000e220000000a00 */
[----:B------:R-:W1:Y:S07]  /*0090*/  LDCU.64 UR4, c[0x0][0x358] ;  /* 0x00006b00ff0477ac */ /* 0x000e6e0008000a00 */
[----:B------:R-:W2:Y:S08]  /*00a0*/  LDC.64 R4, c[0x0][0x388] ;  /* 0x0000e200ff047b82 */ /* 0x000eb00000000a00 */
[----:B------:R-:W3:Y:S01]  /*00b0*/  LDC.64 R6, c[0x0][0x390] ;  /* 0x0000e400ff067b82 */ /* 0x000ee20000000a00 */
[----:B0-----:R-:W-:-:S06]  /*00c0*/  IMAD.WIDE.U32 R2, R9, 0x4, R2 ;  /* 0x0000000409027825 */ /* 0x001fcc00078e0002 */
[----:B-1----:R-:W4:Y:S01]  /*00d0*/  LDG.E R2, desc[UR4][R2.64] ;  /* 0x0000000402027981 */ /* 0x002f22000c1e1900 */
[----:B--2---:R-:W-:-:S06]  /*00e0*/  IMAD.WIDE.U32 R4, R9, 0x4, R4 ;  /* 0x0000000409047825 */ /* 0x004fcc00078e0004 */
[----:B------:R-:W4:Y:S01]  /*00f0*/  LDG.E R5, desc[UR4][R4.64] ;  /* 0x0000000404057981 */ /* 0x000f22000c1e1900 */
[----:B---3--:R-:W-:-:S04]  /*0100*/  IMAD.WIDE.U32 R6, R9, 0x4, R6 ;  /* 0x0000000409067825 */ /* 0x008fc800078e0006 */
[----:B----4-:R-:W-:-:S05]  /*0110*/  FADD R9, R2, R5 ;  /* 0x0000000502097221 */ /* 0x010fca0000000000 */
[----:B------:R-:W-:Y:S01]  /*0120*/  STG.E desc[UR4][R6.64], R9 ;  /* 0x0000000906007986 */ /* 0x000fe2000c101904 */
[----:B------:R-:W-:Y:S05]  /*0130*/  EXIT ;  /* 0x000000000000794d */ /* 0x000fea0003800000 */
.L_x_6:
        /* <DEDUP_REMOVED lines=12> */
.L_x_9:


//--------------------- .nv.shared.reserved.0     --------------------------
	.section	.nv.shared.reserved.0,"aw",@nobits
	.weak		__nv_reservedSMEM_offset_0_alias
	.size		__nv_reservedSMEM_offset_0_alias, 0, 64
	.other		__nv_reservedSMEM_offset_0_alias,@"STO_CUDA_RESERVED_SHARED STV_DEFAULT"
__nv_reservedSMEM_offset_0_alias:
	.zero		0
	.zero		64


//--------------------- .nv.constant0._Z15vecAddSecKernelPKfS0_Pfj --------------------------
	.section	.nv.constant0._Z15vecAddSecKernelPKfS0_Pfj,"a",@progbits
	.sectionflags	@""
	.align	4
.nv.constant0._Z15vecAddSecKernelPKfS0_Pfj:
	.zero		924


//--------------------- .nv.constant0._Z15vecAddAdjKernelPKfS0_Pfj --------------------------
	.section	.nv.constant0._Z15vecAddAdjKernelPKfS0_Pfj,"a",@progbits
	.sectionflags	@""
	.align	4
.nv.constant0._Z15vecAddAdjKernelPKfS0_Pfj:
	.zero		924


//--------------------- .nv.constant0._Z12vecAddKernelPKfS0_Pfj --------------------------
	.section	.nv.constant0._Z12vecAddKernelPKfS0_Pfj,"a",@progbits
	.sectionflags	@""
	.align	4
.nv.constant0._Z12vecAddKernelPKfS0_Pfj:
	.zero		924


//--------------------- SYMBOLS --------------------------

	.type		.nv.reservedSmem.offset0,@object
	.size		.nv.reservedSmem.offset0,0x4
